	.headerflags	@"EF_CUDA_TEXMODE_UNIFIED EF_CUDA_64BIT_ADDRESS EF_CUDA_ACCELERATORS EF_CUDA_SM90 EF_CUDA_VIRTUAL_SM(EF_CUDA_SM90)"
	.elftype	@"ET_EXEC"


//--------------------- .nv.info                  --------------------------
	.section	.nv.info,"",@"SHT_CUDA_INFO"
	.align	4


	//----- nvinfo : EIATTR_REGCOUNT
	.align		4
        /*0000*/ 	.byte	0x04, 0x2f
        /*0002*/ 	.short	(.L_3 - .L_2)
	.align		4
.L_2:
        /*0004*/ 	.word	index@(triton_poi_fused__native_batch_norm_legit_no_training_relu_44)
        /*0008*/ 	.word	0x0000001a


	//----- nvinfo : EIATTR_MIN_STACK_SIZE
	.align		4
.L_3:
        /*000c*/ 	.byte	0x04, 0x12
        /*000e*/ 	.short	(.L_5 - .L_4)
	.align		4
.L_4:
        /*0010*/ 	.word	index@(triton_poi_fused__native_batch_norm_legit_no_training_relu_44)
        /*0014*/ 	.word	0x00000000


	//----- nvinfo : EIATTR_FRAME_SIZE
	.align		4
.L_5:
        /*0018*/ 	.byte	0x04, 0x11
        /*001a*/ 	.short	(.L_7 - .L_6)
	.align		4
.L_6:
        /*001c*/ 	.word	index@(triton_poi_fused__native_batch_norm_legit_no_training_relu_44)
        /*0020*/ 	.word	0x00000000


	//----- nvinfo : EIATTR_MIN_STACK_SIZE
	.align		4
.L_7:
        /*0024*/ 	.byte	0x04, 0x12
        /*0026*/ 	.short	(.L_9 - .L_8)
	.align		4
.L_8:
        /*0028*/ 	.word	index@(triton_poi_fused__native_batch_norm_legit_no_training_relu_44)
        /*002c*/ 	.word	0x00000000
.L_9:


//--------------------- .nv.info.triton_poi_fused__native_batch_norm_legit_no_training_relu_44 --------------------------
	.section	.nv.info.triton_poi_fused__native_batch_norm_legit_no_training_relu_44,"",@"SHT_CUDA_INFO"
	.sectionflags	@""
	.align	4


	//----- nvinfo : EIATTR_CUDA_API_VERSION
	.align		4
        /*0000*/ 	.byte	0x04, 0x37
        /*0002*/ 	.short	(.L_11 - .L_10)
.L_10:
        /*0004*/ 	.word	0x0000007c


	//----- nvinfo : EIATTR_KPARAM_INFO
	.align		4
.L_11:
        /*0008*/ 	.byte	0x04, 0x17
        /*000a*/ 	.short	(.L_13 - .L_12)
.L_12:
        /*000c*/ 	.word	0x00000000
        /*0010*/ 	.short	0x0007
        /*0012*/ 	.short	0x0034
        /*0014*/ 	.byte	0x00, 0xf0, 0x11, 0x00


	//----- nvinfo : EIATTR_KPARAM_INFO
	.align		4
.L_13:
        /*0018*/ 	.byte	0x04, 0x17
        /*001a*/ 	.short	(.L_15 - .L_14)
.L_14:
        /*001c*/ 	.word	0x00000000
        /*0020*/ 	.short	0x0006
        /*0022*/ 	.short	0x0030
        /*0024*/ 	.byte	0x00, 0xf0, 0x11, 0x00


	//----- nvinfo : EIATTR_KPARAM_INFO
	.align		4
.L_15:
        /*0028*/ 	.byte	0x04, 0x17
        /*002a*/ 	.short	(.L_17 - .L_16)
.L_16:
        /*002c*/ 	.word	0x00000000
        /*0030*/ 	.short	0x0005
        /*0032*/ 	.short	0x0028
        /*0034*/ 	.byte	0x00, 0xf4, 0x21, 0x00


	//----- nvinfo : EIATTR_KPARAM_INFO
	.align		4
.L_17:
        /*0038*/ 	.byte	0x04, 0x17
        /*003a*/ 	.short	(.L_19 - .L_18)
.L_18:
        /*003c*/ 	.word	0x00000000
        /*0040*/ 	.short	0x0004
        /*0042*/ 	.short	0x0020
        /*0044*/ 	.byte	0x00, 0xf4, 0x21, 0x00


	//----- nvinfo : EIATTR_KPARAM_INFO
	.align		4
.L_19:
        /*0048*/ 	.byte	0x04, 0x17
        /*004a*/ 	.short	(.L_21 - .L_20)
.L_20:
        /*004c*/ 	.word	0x00000000
        /*0050*/ 	.short	0x0003
        /*0052*/ 	.short	0x0018
        /*0054*/ 	.byte	0x00, 0xf4, 0x21, 0x00


	//----- nvinfo : EIATTR_KPARAM_INFO
	.align		4
.L_21:
        /*0058*/ 	.byte	0x04, 0x17
        /*005a*/ 	.short	(.L_23 - .L_22)
.L_22:
        /*005c*/ 	.word	0x00000000
        /*0060*/ 	.short	0x0002
        /*0062*/ 	.short	0x0010
        /*0064*/ 	.byte	0x00, 0xf4, 0x21, 0x00


	//----- nvinfo : EIATTR_KPARAM_INFO
	.align		4
.L_23:
        /*0068*/ 	.byte	0x04, 0x17
        /*006a*/ 	.short	(.L_25 - .L_24)
.L_24:
        /*006c*/ 	.word	0x00000000
        /*0070*/ 	.short	0x0001
        /*0072*/ 	.short	0x0008
        /*0074*/ 	.byte	0x00, 0xf4, 0x21, 0x00


	//----- nvinfo : EIATTR_KPARAM_INFO
	.align		4
.L_25:
        /*0078*/ 	.byte	0x04, 0x17
        /*007a*/ 	.short	(.L_27 - .L_26)
.L_26:
        /*007c*/ 	.word	0x00000000
        /*0080*/ 	.short	0x0000
        /*0082*/ 	.short	0x0000
        /*0084*/ 	.byte	0x00, 0xf4, 0x21, 0x00


	//----- nvinfo : EIATTR_SPARSE_MMA_MASK
	.align		4
.L_27:
        /*0088*/ 	.byte	0x03, 0x50
        /*008a*/ 	.short	0x0000


	//----- nvinfo : EIATTR_MAXREG_COUNT
	.align		4
        /*008c*/ 	.byte	0x03, 0x1b
        /*008e*/ 	.short	0x00ff


	//----- nvinfo : EIATTR_EXIT_INSTR_OFFSETS
	.align		4
        /*0090*/ 	.byte	0x04, 0x1c
        /*0092*/ 	.short	(.L_29 - .L_28)


	//   ....[0]....
.L_28:
        /*0094*/ 	.word	0x000005e0


	//   ....[1]....
        /*0098*/ 	.word	0x00000680


	//----- nvinfo : EIATTR_REQNTID
	.align		4
.L_29:
        /*009c*/ 	.byte	0x04, 0x10
        /*009e*/ 	.short	(.L_31 - .L_30)
.L_30:
        /*00a0*/ 	.word	0x00000080
        /*00a4*/ 	.word	0x00000001
        /*00a8*/ 	.word	0x00000001


	//----- nvinfo : EIATTR_CBANK_PARAM_SIZE
	.align		4
.L_31:
        /*00ac*/ 	.byte	0x03, 0x19
        /*00ae*/ 	.short	0x0038


	//----- nvinfo : EIATTR_PARAM_CBANK
	.align		4
        /*00b0*/ 	.byte	0x04, 0x0a
        /*00b2*/ 	.short	(.L_33 - .L_32)
	.align		4
.L_32:
        /*00b4*/ 	.word	index@(.nv.constant0.triton_poi_fused__native_batch_norm_legit_no_training_relu_44)
        /*00b8*/ 	.short	0x0210
        /*00ba*/ 	.short	0x0038


	//----- nvinfo : EIATTR_SW_WAR
	.align		4
.L_33:
        /*00bc*/ 	.byte	0x04, 0x36
        /*00be*/ 	.short	(.L_35 - .L_34)
.L_34:
        /*00c0*/ 	.word	0x00000008
.L_35:


//--------------------- .nv.callgraph             --------------------------
	.section	.nv.callgraph,"",@"SHT_CUDA_CALLGRAPH"
	.align	4
	.sectionentsize	8
	.align		4
        /*0000*/ 	.word	0x00000000
	.align		4
        /*0004*/ 	.word	0xffffffff
	.align		4
        /*0008*/ 	.word	0x00000000
	.align		4
        /*000c*/ 	.word	0xfffffffe
	.align		4
        /*0010*/ 	.word	0x00000000
	.align		4
        /*0014*/ 	.word	0xfffffffd
	.align		4
        /*0018*/ 	.word	0x00000000
	.align		4
        /*001c*/ 	.word	0xfffffffc


//--------------------- .nv.constant4             --------------------------
	.section	.nv.constant4,"a",@progbits
	.align	8
	.align		8
.nv.constant4:
        /*0000*/ 	.dword	_$_str
	.align		8
        /*0008*/ 	.dword	_$_str_$_2


//--------------------- .text.triton_poi_fused__native_batch_norm_legit_no_training_relu_44 --------------------------
	.section	.text.triton_poi_fused__native_batch_norm_legit_no_training_relu_44,"ax",@progbits
	.sectionflags	@"SHF_BARRIERS=1"
	.align	128
        .global         triton_poi_fused__native_batch_norm_legit_no_training_relu_44
        .type           triton_poi_fused__native_batch_norm_legit_no_training_relu_44,@function
        .size           triton_poi_fused__native_batch_norm_legit_no_training_relu_44,(.L_x_1 - triton_poi_fused__native_batch_norm_legit_no_training_relu_44)
        .other          triton_poi_fused__native_batch_norm_legit_no_training_relu_44,@"STO_CUDA_ENTRY STV_DEFAULT"
triton_poi_fused__native_batch_norm_legit_no_training_relu_44:
.text.triton_poi_fused__native_batch_norm_legit_no_training_relu_44:
[----:B------:R-:W0:Y:S01]  /*0000*/  LDC R1, c[0x0][0x28] ;  /* 0x00000a00ff017b82 */ /* 0x000e220000000800 */
[----:B------:R-:W1:Y:S07]  /*0010*/  S2R R10, SR_TID.X ;  /* 0x00000000000a7919 */ /* 0x000e6e0000002100 */
[----:B------:R-:W2:Y:S01]  /*0020*/  LDC.64 R2, c[0x0][0x220] ;  /* 0x00008800ff027b82 */ /* 0x000ea20000000a00 */
[----:B------:R-:W-:Y:S01]  /*0030*/  ULDC.64 UR6, c[0x0][0x208] ;  /* 0x0000820000067ab9 */ /* 0x000fe20000000a00 */
[----:B------:R-:W3:Y:S01]  /*0040*/  S2R R0, SR_CTAID.Y ;  /* 0x0000000000007919 */ /* 0x000ee20000002600 */
[----:B------:R-:W4:Y:S05]  /*0050*/  S2R R8, SR_CTAID.X ;  /* 0x0000000000087919 */ /* 0x000f2a0000002500 */
[----:B------:R-:W5:Y:S08]  /*0060*/  LDC.64 R14, c[0x0][0x210] ;  /* 0x00008400ff0e7b82 */ /* 0x000f700000000a00 */
[----:B------:R-:W4:Y:S08]  /*0070*/  LDC.64 R18, c[0x0][0x218] ;  /* 0x00008600ff127b82 */ /* 0x000f300000000a00 */
[----:B------:R-:W5:Y:S01]  /*0080*/  LDC.64 R16, c[0x0][0x230] ;  /* 0x00008c00ff107b82 */ /* 0x000f620000000a00 */
[----:B-1----:R-:W-:-:S07]  /*0090*/  IMAD.SHL.U32 R9, R10, 0x2, RZ ;  /* 0x000000020a097824 */ /* 0x002fce00078e00ff */
[----:B------:R-:W1:Y:S01]  /*00a0*/  LDC.64 R12, c[0x0][0x228] ;  /* 0x00008a00ff0c7b82 */ /* 0x000e620000000a00 */
[----:B------:R-:W-:-:S04]  /*00b0*/  LOP3.LUT R9, R9, 0xfe, RZ, 0xc0, !PT ;  /* 0x000000fe09097812 */ /* 0x000fc800078ec0ff */
[----:B---3--:R-:W-:-:S04]  /*00c0*/  PRMT R4, R9, 0x6540, R0 ;  /* 0x0000654009047816 */ /* 0x008fc80000000000 */
[C---:B------:R-:W-:Y:S01]  /*00d0*/  ISETP.GE.AND P2, PT, R4.reuse, 0x300, PT ;  /* 0x000003000400780c */ /* 0x040fe20003f46270 */
[----:B------:R-:W-:-:S05]  /*00e0*/  IMAD.HI R5, R4, 0x2aaaaaab, RZ ;  /* 0x2aaaaaab04057827 */ /* 0x000fca00078e02ff */
[----:B------:R-:W-:-:S04]  /*00f0*/  SHF.R.U32.HI R6, RZ, 0x1f, R5 ;  /* 0x0000001fff067819 */ /* 0x000fc80000011605 */
[----:B------:R-:W-:Y:S02]  /*0100*/  LEA.HI.SX32 R5, R5, R6, 0x1b ;  /* 0x0000000605057211 */ /* 0x000fe400078fdaff */
[----:B------:R-:W-:-:S03]  /*0110*/  CS2R R6, SRZ ;  /* 0x0000000000067805 */ /* 0x000fc6000001ff00 */
[----:B------:R-:W-:-:S04]  /*0120*/  IMAD R11, R5, -0xc0, R4 ;  /* 0xffffff40050b7824 */ /* 0x000fc800078e0204 */
[----:B--2---:R-:W-:-:S05]  /*0130*/  IMAD.WIDE R2, R11, 0x4, R2 ;  /* 0x000000040b027825 */ /* 0x004fca00078e0202 */
[----:B------:R2:W3:Y:S01]  /*0140*/  @!P2 LDG.E.EL.64 R6, desc[UR6][R2.64] ;  /* 0x000000060206a981 */ /* 0x0004e2000c2e1b00 */
[C---:B----4-:R-:W-:Y:S01]  /*0150*/  ISETP.GE.AND P0, PT, R8.reuse, 0x4, PT ;  /* 0x000000040800780c */ /* 0x050fe20003f06270 */
[----:B------:R-:W-:Y:S02]  /*0160*/  IMAD R20, R8, 0xc0, R11 ;  /* 0x000000c008147824 */ /* 0x000fe400078e020b */
[----:B0----5:R-:W-:Y:S01]  /*0170*/  IMAD.WIDE R22, R11, 0x4, R16 ;  /* 0x000000040b167825 */ /* 0x021fe200078e0210 */
[----:B------:R-:W-:-:S03]  /*0180*/  ISETP.LT.AND P1, PT, R4, 0x300, !P0 ;  /* 0x000003000400780c */ /* 0x000fc60004721270 */
[----:B------:R-:W-:Y:S01]  /*0190*/  IMAD R5, R5, 0x300, R20 ;  /* 0x0000030005057824 */ /* 0x000fe200078e0214 */
[----:B--2---:R-:W-:Y:S01]  /*01a0*/  CS2R R2, SRZ ;  /* 0x0000000000027805 */ /* 0x004fe2000001ff00 */
[----:B------:R-:W-:-:S04]  /*01b0*/  IMAD.WIDE R20, R11, 0x4, R18 ;  /* 0x000000040b147825 */ /* 0x000fc800078e0212 */
[----:B------:R-:W-:Y:S01]  /*01c0*/  IMAD.WIDE R14, R5, 0x4, R14 ;  /* 0x00000004050e7825 */ /* 0x000fe200078e020e */
[----:B------:R-:W-:Y:S02]  /*01d0*/  CS2R R4, SRZ ;  /* 0x0000000000047805 */ /* 0x000fe4000001ff00 */
[----:B------:R-:W-:Y:S01]  /*01e0*/  CS2R R16, SRZ ;  /* 0x0000000000107805 */ /* 0x000fe2000001ff00 */
[----:B-1----:R-:W-:Y:S01]  /*01f0*/  IMAD.WIDE R12, R11, 0x4, R12 ;  /* 0x000000040b0c7825 */ /* 0x002fe200078e020c */
[----:B------:R-:W2:Y:S01]  /*0200*/  @P1 LDG.E.EL.64 R2, desc[UR6][R14.64] ;  /* 0x000000060e021981 */ /* 0x000ea2000c2e1b00 */
[----:B------:R-:W-:-:S03]  /*0210*/  CS2R R18, SRZ ;  /* 0x0000000000127805 */ /* 0x000fc6000001ff00 */
[----:B------:R-:W2:Y:S04]  /*0220*/  @!P2 LDG.E.EL.64 R4, desc[UR6][R20.64] ;  /* 0x000000061404a981 */ /* 0x000ea8000c2e1b00 */
[----:B------:R0:W4:Y:S04]  /*0230*/  @!P2 LDG.E.EL.64 R16, desc[UR6][R12.64] ;  /* 0x000000060c10a981 */ /* 0x000128000c2e1b00 */
[----:B------:R-:W4:Y:S01]  /*0240*/  @!P2 LDG.E.EL.64 R18, desc[UR6][R22.64] ;  /* 0x000000061612a981 */ /* 0x000f22000c2e1b00 */
[----:B------:R-:W1:Y:S01]  /*0250*/  S2UR UR5, SR_CgaCtaId ;  /* 0x00000000000579c3 */ /* 0x000e620000008800 */
[----:B------:R-:W-:Y:S01]  /*0260*/  UMOV UR4, 0x400 ;  /* 0x0000040000047882 */ /* 0x000fe20000000000 */
[----:B0-----:R-:W-:Y:S01]  /*0270*/  HFMA2.MMA R13, -RZ, RZ, 1.625, 0 ;  /* 0x3e800000ff0d7435 */ /* 0x001fe200000001ff */
[----:B-1----:R-:W-:-:S06]  /*0280*/  UPRMT UR4, UR5, 0x654, UR4 ;  /* 0x0000065405047896 */ /* 0x002fcc0008000004 */
[----:B------:R-:W-:Y:S01]  /*0290*/  LEA R12, R9, UR4, 0x3 ;  /* 0x00000004090c7c11 */ /* 0x000fe2000f8e18ff */
[----:B---3--:R-:W-:Y:S01]  /*02a0*/  FADD R6, R6, 0.0010000000474974513054 ;  /* 0x3a83126f06067421 */ /* 0x008fe20000000000 */
[----:B------:R-:W-:-:S03]  /*02b0*/  FADD R7, R7, 0.0010000000474974513054 ;  /* 0x3a83126f07077421 */ /* 0x000fc60000000000 */
[----:B------:R-:W0:Y:S08]  /*02c0*/  MUFU.SQRT R11, R6 ;  /* 0x00000006000b7308 */ /* 0x000e300000002000 */
[----:B------:R-:W1:Y:S01]  /*02d0*/  MUFU.SQRT R14, R7 ;  /* 0x00000007000e7308 */ /* 0x000e620000002000 */
[C---:B0-----:R-:W-:Y:S02]  /*02e0*/  FSETP.GT.AND P1, PT, R11.reuse, 8.50705917302346158658e+37, PT ;  /* 0x7e8000000b00780b */ /* 0x041fe40003f24000 */
[----:B------:R-:W-:-:S02]  /*02f0*/  FSETP.GEU.AND P3, PT, R11, 1.175494350822287508e-38, PT ;  /* 0x008000000b00780b */ /* 0x000fc40003f6e000 */
[----:B------:R-:W-:Y:S01]  /*0300*/  FSEL R6, R13, 1, P1 ;  /* 0x3f8000000d067808 */ /* 0x000fe20000800000 */
[----:B--2---:R-:W-:Y:S01]  /*0310*/  FADD R2, -R4, R2 ;  /* 0x0000000204027221 */ /* 0x004fe20000000100 */
[----:B------:R-:W-:Y:S01]  /*0320*/  FADD R3, -R5, R3 ;  /* 0x0000000305037221 */ /* 0x000fe20000000100 */
[----:B------:R-:W-:Y:S02]  /*0330*/  LOP3.LUT R5, R10, 0x7f, RZ, 0xc0, !PT ;  /* 0x0000007f0a057812 */ /* 0x000fe400078ec0ff */
[C---:B-1----:R-:W-:Y:S02]  /*0340*/  FSETP.GT.AND P2, PT, R14.reuse, 8.50705917302346158658e+37, PT ;  /* 0x7e8000000e00780b */ /* 0x042fe40003f44000 */
[----:B------:R-:W-:Y:S02]  /*0350*/  FSETP.GEU.AND P4, PT, R14, 1.175494350822287508e-38, PT ;  /* 0x008000000e00780b */ /* 0x000fe40003f8e000 */
[----:B------:R-:W-:Y:S01]  /*0360*/  @P1 FMUL R11, R11, 0.25 ;  /* 0x3e8000000b0b1820 */ /* 0x000fe20000400000 */
[----:B------:R-:W-:Y:S01]  /*0370*/  FSEL R13, R13, 1, P2 ;  /* 0x3f8000000d0d7808 */ /* 0x000fe20001000000 */
[----:B------:R-:W-:-:S02]  /*0380*/  @!P3 FMUL R6, R6, 16777216 ;  /* 0x4b8000000606b820 */ /* 0x000fc40000400000 */
[----:B------:R-:W-:-:S05]  /*0390*/  @!P3 FMUL R11, R11, 16777216 ;  /* 0x4b8000000b0bb820 */ /* 0x000fca0000400000 */
[----:B------:R-:W-:Y:S01]  /*03a0*/  @P2 FMUL R14, R14, 0.25 ;  /* 0x3e8000000e0e2820 */ /* 0x000fe20000400000 */
[----:B------:R-:W0:Y:S01]  /*03b0*/  MUFU.RCP R11, R11 ;  /* 0x0000000b000b7308 */ /* 0x000e220000001000 */
[----:B------:R-:W-:Y:S02]  /*03c0*/  @!P4 FMUL R13, R13, 16777216 ;  /* 0x4b8000000d0dc820 */ /* 0x000fe40000400000 */
[----:B------:R-:W-:-:S06]  /*03d0*/  @!P4 FMUL R14, R14, 16777216 ;  /* 0x4b8000000e0ec820 */ /* 0x000fcc0000400000 */
[----:B------:R-:W1:Y:S01]  /*03e0*/  MUFU.RCP R14, R14 ;  /* 0x0000000e000e7308 */ /* 0x000e620000001000 */
[----:B0-----:R-:W-:-:S04]  /*03f0*/  FMUL R7, R11, R6 ;  /* 0x000000060b077220 */ /* 0x001fc80000400000 */
[----:B------:R-:W-:-:S04]  /*0400*/  FMUL R7, R2, R7 ;  /* 0x0000000702077220 */ /* 0x000fc80000400000 */
[----:B----4-:R-:W-:Y:S01]  /*0410*/  FFMA R7, R7, R16, R18 ;  /* 0x0000001007077223 */ /* 0x010fe20000000012 */
[----:B-1----:R-:W-:Y:S01]  /*0420*/  FMUL R4, R14, R13 ;  /* 0x0000000d0e047220 */ /* 0x002fe20000400000 */
[----:B------:R-:W-:-:S03]  /*0430*/  LEA R13, R5, UR4, 0x3 ;  /* 0x00000004050d7c11 */ /* 0x000fc6000f8e18ff */
[----:B------:R-:W-:Y:S01]  /*0440*/  FMUL R4, R3, R4 ;  /* 0x0000000403047220 */ /* 0x000fe20000400000 */
[C---:B------:R-:W-:Y:S01]  /*0450*/  FSETP.GEU.AND P1, PT, R7.reuse, RZ, PT ;  /* 0x000000ff0700720b */ /* 0x040fe20003f2e000 */
[----:B------:R-:W0:Y:S02]  /*0460*/  LDC.64 R2, c[0x0][0x238] ;  /* 0x00008e00ff027b82 */ /* 0x000e240000000a00 */
[----:B------:R-:W-:Y:S01]  /*0470*/  FFMA R4, R4, R17, R19 ;  /* 0x0000001104047223 */ /* 0x000fe20000000013 */
[----:B------:R-:W-:-:S04]  /*0480*/  FSEL R10, R7, RZ, P1 ;  /* 0x000000ff070a7208 */ /* 0x000fc80000800000 */
[C---:B------:R-:W-:Y:S01]  /*0490*/  FSETP.GEU.AND P2, PT, R4.reuse, RZ, PT ;  /* 0x000000ff0400720b */ /* 0x040fe20003f4e000 */
[----:B------:R1:W-:Y:S03]  /*04a0*/  STS [R12], R10 ;  /* 0x0000000a0c007388 */ /* 0x0003e60000000800 */
[----:B------:R-:W-:Y:S02]  /*04b0*/  FSEL R11, R4, RZ, P2 ;  /* 0x000000ff040b7208 */ /* 0x000fe40001000000 */
[----:B------:R-:W-:Y:S01]  /*04c0*/  PRMT R4, R5, 0x6540, R0 ;  /* 0x0000654005047816 */ /* 0x000fe20000000000 */
[----:B------:R-:W-:Y:S02]  /*04d0*/  IMAD.SHL.U32 R0, R0, 0x100, RZ ;  /* 0x0000010000007824 */ /* 0x000fe400078e00ff */
[----:B------:R-:W-:Y:S01]  /*04e0*/  STS [R12+0x8], R11 ;  /* 0x0000080b0c007388 */ /* 0x000fe20000000800 */
[----:B------:R-:W-:Y:S01]  /*04f0*/  BAR.SYNC.DEFER_BLOCKING 0x0 ;  /* 0x0000000000007b1d */ /* 0x000fe20000010000 */
[C---:B------:R-:W-:Y:S01]  /*0500*/  IMAD.HI R6, R4.reuse, 0x2aaaaaab, RZ ;  /* 0x2aaaaaab04067827 */ /* 0x040fe200078e02ff */
[----:B------:R-:W-:-:S04]  /*0510*/  ISETP.LT.AND P1, PT, R4, 0x300, !P0 ;  /* 0x000003000400780c */ /* 0x000fc80004721270 */
[----:B------:R-:W-:-:S04]  /*0520*/  SHF.R.U32.HI R7, RZ, 0x1f, R6 ;  /* 0x0000001fff077819 */ /* 0x000fc80000011606 */
[----:B------:R-:W-:Y:S02]  /*0530*/  LEA.HI.SX32 R7, R6, R7, 0x1b ;  /* 0x0000000706077211 */ /* 0x000fe400078fdaff */
[----:B------:R-:W-:Y:S02]  /*0540*/  LOP3.LUT R6, R0, 0x80, R5, 0xfe, !PT ;  /* 0x0000008000067812 */ /* 0x000fe400078efe05 */
[----:B------:R-:W-:Y:S01]  /*0550*/  LOP3.LUT R0, R5, 0x80, RZ, 0xfc, !PT ;  /* 0x0000008005007812 */ /* 0x000fe200078efcff */
[----:B------:R-:W-:Y:S01]  /*0560*/  IMAD R9, R7, -0xc0, R4 ;  /* 0xffffff4007097824 */ /* 0x000fe200078e0204 */
[----:B------:R-:W-:-:S04]  /*0570*/  ISETP.LT.AND P0, PT, R6, 0x300, !P0 ;  /* 0x000003000600780c */ /* 0x000fc80004701270 */
[----:B-1----:R-:W-:Y:S02]  /*0580*/  LEA R10, R9, R8, 0x2 ;  /* 0x00000008090a7211 */ /* 0x002fe400078e10ff */
[----:B------:R-:W-:Y:S01]  /*0590*/  LEA R9, R0, UR4, 0x3 ;  /* 0x0000000400097c11 */ /* 0x000fe2000f8e18ff */
[----:B------:R-:W1:Y:S02]  /*05a0*/  LDS R13, [R13] ;  /* 0x000000000d0d7984 */ /* 0x000e640000000800 */
[----:B------:R-:W-:-:S04]  /*05b0*/  IMAD R7, R7, 0x1400, R10 ;  /* 0x0000140007077824 */ /* 0x000fc800078e020a */
[----:B0-----:R-:W-:-:S05]  /*05c0*/  IMAD.WIDE R4, R7, 0x4, R2 ;  /* 0x0000000407047825 */ /* 0x001fca00078e0202 */
[----:B-1----:R0:W-:Y:S02]  /*05d0*/  @P1 STG.E desc[UR6][R4.64], R13 ;  /* 0x0000000d04001986 */ /* 0x0021e4000c101906 */
[----:B0-----:R-:W-:Y:S05]  /*05e0*/  @!P0 EXIT ;  /* 0x000000000000894d */ /* 0x001fea0003800000 */
[----:B------:R-:W1:Y:S01]  /*05f0*/  LDS R9, [R9] ;  /* 0x0000000009097984 */ /* 0x000e620000000800 */
[----:B------:R-:W-:-:S05]  /*0600*/  IMAD.HI R0, R6, 0x2aaaaaab, RZ ;  /* 0x2aaaaaab06007827 */ /* 0x000fca00078e02ff */
[----:B0-----:R-:W-:-:S04]  /*0610*/  SHF.R.U32.HI R5, RZ, 0x1f, R0 ;  /* 0x0000001fff057819 */ /* 0x001fc80000011600 */
[----:B------:R-:W-:-:S05]  /*0620*/  LEA.HI.SX32 R5, R0, R5, 0x1b ;  /* 0x0000000500057211 */ /* 0x000fca00078fdaff */
[----:B------:R-:W-:-:S04]  /*0630*/  IMAD R7, R5, -0xc0, R6 ;  /* 0xffffff4005077824 */ /* 0x000fc800078e0206 */
[----:B------:R-:W-:-:S04]  /*0640*/  IMAD R8, R7, 0x4, R8 ;  /* 0x0000000407087824 */ /* 0x000fc800078e0208 */
[----:B------:R-:W-:-:S04]  /*0650*/  IMAD R5, R5, 0x1400, R8 ;  /* 0x0000140005057824 */ /* 0x000fc800078e0208 */
[----:B------:R-:W-:-:S05]  /*0660*/  IMAD.WIDE R2, R5, 0x4, R2 ;  /* 0x0000000405027825 */ /* 0x000fca00078e0202 */
[----:B-1----:R-:W-:Y:S01]  /*0670*/  STG.E desc[UR6][R2.64], R9 ;  /* 0x0000000902007986 */ /* 0x002fe2000c101906 */
[----:B------:R-:W-:Y:S05]  /*0680*/  EXIT ;  /* 0x000000000000794d */ /* 0x000fea0003800000 */
.L_x_0:
[----:B------:R-:W-:-:S00]  /*0690*/  BRA `(.L_x_0) ;  /* 0xfffffffc00fc7947 */ /* 0x000fc0000383ffff */
[----:B------:R-:W-:-:S00]  /*06a0*/  NOP ;  /* 0x0000000000007918 */ /* 0x000fc00000000000 */
        /* <DEDUP_REMOVED lines=13> */
.L_x_1:


//--------------------- .nv.global.init           --------------------------
	.section	.nv.global.init,"aw",@progbits
.nv.global.init:
	.type		_$_str,@object
	.size		_$_str,(_$_str_$_2 - _$_str)
_$_str:
        /*0000*/ 	.byte	0x5f, 0x5f, 0x43, 0x55, 0x44, 0x41, 0x5f, 0x46, 0x54, 0x5a, 0x00
	.type		_$_str_$_2,@object
	.size		_$_str_$_2,(.L_1 - _$_str_$_2)
_$_str_$_2:
        /*000b*/ 	.byte	0x5f, 0x5f, 0x43, 0x55, 0x44, 0x41, 0x5f, 0x50, 0x52, 0x45, 0x43, 0x5f, 0x53, 0x51, 0x52, 0x54
        /*001b*/ 	.byte	0x00
.L_1:


//--------------------- .nv.shared.triton_poi_fused__native_batch_norm_legit_no_training_relu_44 --------------------------
	.section	.nv.shared.triton_poi_fused__native_batch_norm_legit_no_training_relu_44,"aw",@nobits
	.sectionflags	@""
	.align	16
	.zero		1024


//--------------------- .nv.constant0.triton_poi_fused__native_batch_norm_legit_no_training_relu_44 --------------------------
	.section	.nv.constant0.triton_poi_fused__native_batch_norm_legit_no_training_relu_44,"a",@progbits
	.sectionflags	@""
	.align	4
.nv.constant0.triton_poi_fused__native_batch_norm_legit_no_training_relu_44:
	.zero		584
